//
// Generated by NVIDIA NVVM Compiler
//
// Compiler Build ID: CL-36424714
// Cuda compilation tools, release 13.0, V13.0.88
// Based on NVVM 20.0.0
//

.version 9.0
.target sm_100
.address_size 64

	// .globl	_Z4initPi

.visible .entry _Z4initPi(
	.param .u64 .ptr .align 1 _Z4initPi_param_0
)
{
	.reg .b32 	%r<6>;
	.reg .b64 	%rd<5>;

	ld.param.u64 	%rd1, [_Z4initPi_param_0];
	cvta.to.global.u64 	%rd2, %rd1;
	mov.u32 	%r1, %ctaid.x;
	mov.u32 	%r2, %ntid.x;
	mov.u32 	%r3, %tid.x;
	mad.lo.s32 	%r4, %r1, %r2, %r3;
	mul.wide.s32 	%rd3, %r4, 4;
	add.s64 	%rd4, %rd2, %rd3;
	mov.b32 	%r5, 0;
	st.global.u32 	[%rd4], %r5;
	ret;

}
	// .globl	_Z3addPiS_
.visible .entry _Z3addPiS_(
	.param .u64 .ptr .align 1 _Z3addPiS__param_0,
	.param .u64 .ptr .align 1 _Z3addPiS__param_1
)
{
	.reg .b32 	%r<7>;
	.reg .b64 	%rd<9>;

	ld.param.u64 	%rd1, [_Z3addPiS__param_0];
	ld.param.u64 	%rd2, [_Z3addPiS__param_1];
	cvta.to.global.u64 	%rd3, %rd2;
	cvta.to.global.u64 	%rd4, %rd1;
	mov.u32 	%r1, %ctaid.x;
	mov.u32 	%r2, %ntid.x;
	mov.u32 	%r3, %tid.x;
	mad.lo.s32 	%r4, %r1, %r2, %r3;
	mul.wide.s32 	%rd5, %r4, 4;
	add.s64 	%rd6, %rd4, %rd5;
	ld.global.u32 	%r5, [%rd6];
	mul.wide.s32 	%rd7, %r5, 4;
	add.s64 	%rd8, %rd3, %rd7;
	atom.global.add.u32 	%r6, [%rd8], 1;
	ret;

}
	// .globl	_Z4sortPiS_
.visible .entry _Z4sortPiS_(
	.param .u64 .ptr .align 1 _Z4sortPiS__param_0,
	.param .u64 .ptr .align 1 _Z4sortPiS__param_1
)
{
	.reg .pred 	%p<3>;
	.reg .b32 	%r<13>;
	.reg .b64 	%rd<9>;

	ld.param.u64 	%rd3, [_Z4sortPiS__param_0];
	ld.param.u64 	%rd4, [_Z4sortPiS__param_1];
	mov.u32 	%r6, %ctaid.x;
	mov.u32 	%r7, %ntid.x;
	mov.u32 	%r8, %tid.x;
	mad.lo.s32 	%r1, %r6, %r7, %r8;
	setp.lt.s32 	%p1, %r1, 0;
	@%p1 bra 	$L__BB2_3;
	cvta.to.global.u64 	%rd5, %rd3;
	mul.wide.u32 	%rd6, %r1, 4;
	add.s64 	%rd1, %rd5, %rd6;
	cvta.to.global.u64 	%rd2, %rd4;
	mov.b32 	%r11, 0;
	mov.u32 	%r12, %r11;
$L__BB2_2:
	st.global.u32 	[%rd1], %r12;
	bar.sync 	0;
	mul.wide.u32 	%rd7, %r12, 4;
	add.s64 	%rd8, %rd2, %rd7;
	ld.global.u32 	%r10, [%rd8];
	add.s32 	%r11, %r10, %r11;
	bar.sync 	0;
	add.s32 	%r12, %r12, 1;
	setp.le.s32 	%p2, %r11, %r1;
	@%p2 bra 	$L__BB2_2;
$L__BB2_3:
	ret;

}


// ===== COMPILED SASS (sm_100) =====

	.target	sm_100

	.elftype	@"ET_EXEC"


//--------------------- .note.nv.tkinfo           --------------------------
	.section	.note.nv.tkinfo,"",@"SHT_NOTE"
	.sectionflags	@"SHF_NOTE_NV_TKINFO"
	.tkinfo
        /*0018*/ 	.word	0x00000002
        /*0030*/ 	.string	""
        /*0030*/ 	.string	"ptxas"
        /*0030*/ 	.string	"Cuda compilation tools, release 13.0, V13.0.88"
        /*0030*/ 	.string	"Build cuda_13.0.r13.0/compiler.36424714_0"
        /*0030*/ 	.string	"-arch sm_100 -m 64 "



//--------------------- .note.nv.cuinfo           --------------------------
	.section	.note.nv.cuinfo,"",@"SHT_NOTE"
	.sectionflags	@"SHF_NOTE_NV_CUINFO"
        /*0018*/ 	.short	0x0002
        /*001a*/ 	.short	0x0064
        /*001c*/ 	.short	0x0082
	.zero		2


//--------------------- .nv.info                  --------------------------
	.section	.nv.info,"",@"SHT_CUDA_INFO"
	.align	4


	//----- nvinfo : EIATTR_REGCOUNT
	.align		4
        /*0000*/ 	.byte	0x04, 0x2f
        /*0002*/ 	.short	(.L_1 - .L_0)
	.align		4
.L_0:
        /*0004*/ 	.word	index@(_Z4initPi)
        /*0008*/ 	.word	0x00000008


	//----- nvinfo : EIATTR_FRAME_SIZE
	.align		4
.L_1:
        /*000c*/ 	.byte	0x04, 0x11
        /*000e*/ 	.short	(.L_3 - .L_2)
	.align		4
.L_2:
        /*0010*/ 	.word	index@(_Z4initPi)
        /*0014*/ 	.word	0x00000000


	//----- nvinfo : EIATTR_REGCOUNT
	.align		4
.L_3:
        /*0018*/ 	.byte	0x04, 0x2f
        /*001a*/ 	.short	(.L_5 - .L_4)
	.align		4
.L_4:
        /*001c*/ 	.word	index@(_Z3addPiS_)
        /*0020*/ 	.word	0x0000000a


	//----- nvinfo : EIATTR_FRAME_SIZE
	.align		4
.L_5:
        /*0024*/ 	.byte	0x04, 0x11
        /*0026*/ 	.short	(.L_7 - .L_6)
	.align		4
.L_6:
        /*0028*/ 	.word	index@(_Z3addPiS_)
        /*002c*/ 	.word	0x00000000


	//----- nvinfo : EIATTR_REGCOUNT
	.align		4
.L_7:
        /*0030*/ 	.byte	0x04, 0x2f
        /*0032*/ 	.short	(.L_9 - .L_8)
	.align		4
.L_8:
        /*0034*/ 	.word	index@(_Z4sortPiS_)
        /*0038*/ 	.word	0x0000000e


	//----- nvinfo : EIATTR_FRAME_SIZE
	.align		4
.L_9:
        /*003c*/ 	.byte	0x04, 0x11
        /*003e*/ 	.short	(.L_11 - .L_10)
	.align		4
.L_10:
        /*0040*/ 	.word	index@(_Z4sortPiS_)
        /*0044*/ 	.word	0x00000000


	//----- nvinfo : EIATTR_MIN_STACK_SIZE
	.align		4
.L_11:
        /*0048*/ 	.byte	0x04, 0x12
        /*004a*/ 	.short	(.L_13 - .L_12)
	.align		4
.L_12:
        /*004c*/ 	.word	index@(_Z4sortPiS_)
        /*0050*/ 	.word	0x00000000


	//----- nvinfo : EIATTR_MIN_STACK_SIZE
	.align		4
.L_13:
        /*0054*/ 	.byte	0x04, 0x12
        /*0056*/ 	.short	(.L_15 - .L_14)
	.align		4
.L_14:
        /*0058*/ 	.word	index@(_Z3addPiS_)
        /*005c*/ 	.word	0x00000000


	//----- nvinfo : EIATTR_MIN_STACK_SIZE
	.align		4
.L_15:
        /*0060*/ 	.byte	0x04, 0x12
        /*0062*/ 	.short	(.L_17 - .L_16)
	.align		4
.L_16:
        /*0064*/ 	.word	index@(_Z4initPi)
        /*0068*/ 	.word	0x00000000
.L_17:


//--------------------- .nv.compat                --------------------------
	.section	.nv.compat,"",@"SHT_CUDA_COMPAT_INFO"
	.align	4
        /*0000*/ 	.byte	0x02, 0x09, 0x00, 0x00, 0x02, 0x02, 0x01, 0x00, 0x02, 0x05, 0x05, 0x00, 0x03, 0x07, 0x01, 0x01
        /*0010*/ 	.byte	0x02, 0x03, 0x00, 0x00, 0x02, 0x06, 0x01, 0x00, 0x04, 0x0b, 0x08, 0x00, 0x09, 0x00, 0x00, 0x00
        /*0020*/ 	.byte	0x00, 0x00, 0x00, 0x00


//--------------------- .nv.info._Z4sortPiS_      --------------------------
	.section	.nv.info._Z4sortPiS_,"",@"SHT_CUDA_INFO"
	.sectionflags	@""
	.align	4


	//----- nvinfo : EIATTR_CUDA_API_VERSION
	.align		4
        /*0000*/ 	.byte	0x04, 0x37
        /*0002*/ 	.short	(.L_19 - .L_18)
.L_18:
        /*0004*/ 	.word	0x00000082


	//----- nvinfo : EIATTR_KPARAM_INFO
	.align		4
.L_19:
        /*0008*/ 	.byte	0x04, 0x17
        /*000a*/ 	.short	(.L_21 - .L_20)
.L_20:
        /*000c*/ 	.word	0x00000000
        /*0010*/ 	.short	0x0001
        /*0012*/ 	.short	0x0008
        /*0014*/ 	.byte	0x00, 0xf5, 0x21, 0x00


	//----- nvinfo : EIATTR_KPARAM_INFO
	.align		4
.L_21:
        /*0018*/ 	.byte	0x04, 0x17
        /*001a*/ 	.short	(.L_23 - .L_22)
.L_22:
        /*001c*/ 	.word	0x00000000
        /*0020*/ 	.short	0x0000
        /*0022*/ 	.short	0x0000
        /*0024*/ 	.byte	0x00, 0xf5, 0x21, 0x00


	//----- nvinfo : EIATTR_SPARSE_MMA_MASK
	.align		4
.L_23:
        /*0028*/ 	.byte	0x03, 0x50
        /*002a*/ 	.short	0x0000


	//----- nvinfo : EIATTR_MAXREG_COUNT
	.align		4
        /*002c*/ 	.byte	0x03, 0x1b
        /*002e*/ 	.short	0x00ff


	//----- nvinfo : EIATTR_NUM_BARRIERS
	.align		4
        /*0030*/ 	.byte	0x02, 0x4c
        /*0032*/ 	.byte	0x01
	.zero		1


	//----- nvinfo : EIATTR_MERCURY_ISA_VERSION
	.align		4
        /*0034*/ 	.byte	0x03, 0x5f
        /*0036*/ 	.short	0x0101


	//----- nvinfo : EIATTR_VRC_CTA_INIT_COUNT
	.align		4
        /*0038*/ 	.byte	0x02, 0x4a
	.zero		1
	.zero		1


	//----- nvinfo : EIATTR_EXIT_INSTR_OFFSETS
	.align		4
        /*003c*/ 	.byte	0x04, 0x1c
        /*003e*/ 	.short	(.L_25 - .L_24)


	//   ....[0]....
.L_24:
        /*0040*/ 	.word	0x00000060


	//   ....[1]....
        /*0044*/ 	.word	0x00000170


	//----- nvinfo : EIATTR_CRS_STACK_SIZE
	.align		4
.L_25:
        /*0048*/ 	.byte	0x04, 0x1e
        /*004a*/ 	.short	(.L_27 - .L_26)
.L_26:
        /*004c*/ 	.word	0x00000000


	//----- nvinfo : EIATTR_CBANK_PARAM_SIZE
	.align		4
.L_27:
        /*0050*/ 	.byte	0x03, 0x19
        /*0052*/ 	.short	0x0010


	//----- nvinfo : EIATTR_PARAM_CBANK
	.align		4
        /*0054*/ 	.byte	0x04, 0x0a
        /*0056*/ 	.short	(.L_29 - .L_28)
	.align		4
.L_28:
        /*0058*/ 	.word	index@(.nv.constant0._Z4sortPiS_)
        /*005c*/ 	.short	0x0380
        /*005e*/ 	.short	0x0010


	//----- nvinfo : EIATTR_SW_WAR
	.align		4
.L_29:
        /*0060*/ 	.byte	0x04, 0x36
        /*0062*/ 	.short	(.L_31 - .L_30)
.L_30:
        /*0064*/ 	.word	0x00000008
.L_31:


//--------------------- .nv.info._Z3addPiS_       --------------------------
	.section	.nv.info._Z3addPiS_,"",@"SHT_CUDA_INFO"
	.sectionflags	@""
	.align	4


	//----- nvinfo : EIATTR_CUDA_API_VERSION
	.align		4
        /*0000*/ 	.byte	0x04, 0x37
        /*0002*/ 	.short	(.L_33 - .L_32)
.L_32:
        /*0004*/ 	.word	0x00000082


	//----- nvinfo : EIATTR_KPARAM_INFO
	.align		4
.L_33:
        /*0008*/ 	.byte	0x04, 0x17
        /*000a*/ 	.short	(.L_35 - .L_34)
.L_34:
        /*000c*/ 	.word	0x00000000
        /*0010*/ 	.short	0x0001
        /*0012*/ 	.short	0x0008
        /*0014*/ 	.byte	0x00, 0xf5, 0x21, 0x00


	//----- nvinfo : EIATTR_KPARAM_INFO
	.align		4
.L_35:
        /*0018*/ 	.byte	0x04, 0x17
        /*001a*/ 	.short	(.L_37 - .L_36)
.L_36:
        /*001c*/ 	.word	0x00000000
        /*0020*/ 	.short	0x0000
        /*0022*/ 	.short	0x0000
        /*0024*/ 	.byte	0x00, 0xf5, 0x21, 0x00


	//----- nvinfo : EIATTR_SPARSE_MMA_MASK
	.align		4
.L_37:
        /*0028*/ 	.byte	0x03, 0x50
        /*002a*/ 	.short	0x0000


	//----- nvinfo : EIATTR_MAXREG_COUNT
	.align		4
        /*002c*/ 	.byte	0x03, 0x1b
        /*002e*/ 	.short	0x00ff


	//----- nvinfo : EIATTR_MERCURY_ISA_VERSION
	.align		4
        /*0030*/ 	.byte	0x03, 0x5f
        /*0032*/ 	.short	0x0101


	//----- nvinfo : EIATTR_VRC_CTA_INIT_COUNT
	.align		4
        /*0034*/ 	.byte	0x02, 0x4a
	.zero		1
	.zero		1


	//----- nvinfo : EIATTR_EXIT_INSTR_OFFSETS
	.align		4
        /*0038*/ 	.byte	0x04, 0x1c
        /*003a*/ 	.short	(.L_39 - .L_38)


	//   ....[0]....
.L_38:
        /*003c*/ 	.word	0x000000d0


	//----- nvinfo : EIATTR_CBANK_PARAM_SIZE
	.align		4
.L_39:
        /*0040*/ 	.byte	0x03, 0x19
        /*0042*/ 	.short	0x0010


	//----- nvinfo : EIATTR_PARAM_CBANK
	.align		4
        /*0044*/ 	.byte	0x04, 0x0a
        /*0046*/ 	.short	(.L_41 - .L_40)
	.align		4
.L_40:
        /*0048*/ 	.word	index@(.nv.constant0._Z3addPiS_)
        /*004c*/ 	.short	0x0380
        /*004e*/ 	.short	0x0010


	//----- nvinfo : EIATTR_SW_WAR
	.align		4
.L_41:
        /*0050*/ 	.byte	0x04, 0x36
        /*0052*/ 	.short	(.L_43 - .L_42)
.L_42:
        /*0054*/ 	.word	0x00000008
.L_43:


//--------------------- .nv.info._Z4initPi        --------------------------
	.section	.nv.info._Z4initPi,"",@"SHT_CUDA_INFO"
	.sectionflags	@""
	.align	4


	//----- nvinfo : EIATTR_CUDA_API_VERSION
	.align		4
        /*0000*/ 	.byte	0x04, 0x37
        /*0002*/ 	.short	(.L_45 - .L_44)
.L_44:
        /*0004*/ 	.word	0x00000082


	//----- nvinfo : EIATTR_KPARAM_INFO
	.align		4
.L_45:
        /*0008*/ 	.byte	0x04, 0x17
        /*000a*/ 	.short	(.L_47 - .L_46)
.L_46:
        /*000c*/ 	.word	0x00000000
        /*0010*/ 	.short	0x0000
        /*0012*/ 	.short	0x0000
        /*0014*/ 	.byte	0x00, 0xf5, 0x21, 0x00


	//----- nvinfo : EIATTR_SPARSE_MMA_MASK
	.align		4
.L_47:
        /*0018*/ 	.byte	0x03, 0x50
        /*001a*/ 	.short	0x0000


	//----- nvinfo : EIATTR_MAXREG_COUNT
	.align		4
        /*001c*/ 	.byte	0x03, 0x1b
        /*001e*/ 	.short	0x00ff


	//----- nvinfo : EIATTR_MERCURY_ISA_VERSION
	.align		4
        /*0020*/ 	.byte	0x03, 0x5f
        /*0022*/ 	.short	0x0101


	//----- nvinfo : EIATTR_VRC_CTA_INIT_COUNT
	.align		4
        /*0024*/ 	.byte	0x02, 0x4a
	.zero		1
	.zero		1


	//----- nvinfo : EIATTR_EXIT_INSTR_OFFSETS
	.align		4
        /*0028*/ 	.byte	0x04, 0x1c
        /*002a*/ 	.short	(.L_49 - .L_48)


	//   ....[0]....
.L_48:
        /*002c*/ 	.word	0x00000090


	//----- nvinfo : EIATTR_CBANK_PARAM_SIZE
	.align		4
.L_49:
        /*0030*/ 	.byte	0x03, 0x19
        /*0032*/ 	.short	0x0008


	//----- nvinfo : EIATTR_PARAM_CBANK
	.align		4
        /*0034*/ 	.byte	0x04, 0x0a
        /*0036*/ 	.short	(.L_51 - .L_50)
	.align		4
.L_50:
        /*0038*/ 	.word	index@(.nv.constant0._Z4initPi)
        /*003c*/ 	.short	0x0380
        /*003e*/ 	.short	0x0008


	//----- nvinfo : EIATTR_SW_WAR
	.align		4
.L_51:
        /*0040*/ 	.byte	0x04, 0x36
        /*0042*/ 	.short	(.L_53 - .L_52)
.L_52:
        /*0044*/ 	.word	0x00000008
.L_53:


//--------------------- .nv.callgraph             --------------------------
	.section	.nv.callgraph,"",@"SHT_CUDA_CALLGRAPH"
	.align	4
	.sectionentsize	8
	.align		4
        /*0000*/ 	.word	0x00000000
	.align		4
        /*0004*/ 	.word	0xffffffff
	.align		4
        /*0008*/ 	.word	0x00000000
	.align		4
        /*000c*/ 	.word	0xfffffffe
	.align		4
        /*0010*/ 	.word	0x00000000
	.align		4
        /*0014*/ 	.word	0xfffffffd
	.align		4
        /*0018*/ 	.word	0x00000000
	.align		4
        /*001c*/ 	.word	0xfffffffc


//--------------------- .text._Z4sortPiS_         --------------------------
	.section	.text._Z4sortPiS_,"ax",@progbits
	.align	128
        .global         _Z4sortPiS_
        .type           _Z4sortPiS_,@function
        .size           _Z4sortPiS_,(.L_x_4 - _Z4sortPiS_)
        .other          _Z4sortPiS_,@"STO_CUDA_ENTRY STV_DEFAULT"
_Z4sortPiS_:
.text._Z4sortPiS_:
[----:B------:R-:W-:Y:S01]  /*0000*/  LDC R1, c[0x0][0x37c] ;  /* 0x0000df00ff017b82 */ /* 0x000fe20000000800 */
[----:B------:R-:W0:Y:S07]  /*0010*/  S2R R0, SR_TID.X ;  /* 0x0000000000007919 */ /* 0x000e2e0000002100 */
[----:B------:R-:W0:Y:S08]  /*0020*/  S2UR UR4, SR_CTAID.X ;  /* 0x00000000000479c3 */ /* 0x000e300000002500 */
[----:B------:R-:W0:Y:S02]  /*0030*/  LDC R9, c[0x0][0x360] ;  /* 0x0000d800ff097b82 */ /* 0x000e240000000800 */
[----:B0-----:R-:W-:-:S05]  /*0040*/  IMAD R9, R9, UR4, R0 ;  /* 0x0000000409097c24 */ /* 0x001fca000f8e0200 */
[----:B------:R-:W-:-:S13]  /*0050*/  ISETP.GE.AND P0, PT, R9, RZ, PT ;  /* 0x000000ff0900720c */ /* 0x000fda0003f06270 */
[----:B------:R-:W-:Y:S05]  /*0060*/  @!P0 EXIT ;  /* 0x000000000000894d */ /* 0x000fea0003800000 */
[----:B------:R-:W0:Y:S01]  /*0070*/  LDC.64 R2, c[0x0][0x380] ;  /* 0x0000e000ff027b82 */ /* 0x000e220000000a00 */
[----:B------:R-:W-:Y:S01]  /*0080*/  HFMA2 R0, -RZ, RZ, 0, 0 ;  /* 0x00000000ff007431 */ /* 0x000fe200000001ff */
[----:B------:R-:W-:Y:S01]  /*0090*/  MOV R11, RZ ;  /* 0x000000ff000b7202 */ /* 0x000fe20000000f00 */
[----:B------:R-:W1:Y:S05]  /*00a0*/  LDCU.64 UR4, c[0x0][0x358] ;  /* 0x00006b00ff0477ac */ /* 0x000e6a0008000a00 */
[----:B------:R-:W2:Y:S01]  /*00b0*/  LDC.64 R6, c[0x0][0x388] ;  /* 0x0000e200ff067b82 */ /* 0x000ea20000000a00 */
[----:B01----:R-:W-:-:S07]  /*00c0*/  IMAD.WIDE.U32 R2, R9, 0x4, R2 ;  /* 0x0000000409027825 */ /* 0x003fce00078e0002 */
.L_x_0:
[----:B------:R0:W-:Y:S01]  /*00d0*/  STG.E desc[UR4][R2.64], R11 ;  /* 0x0000000b02007986 */ /* 0x0001e2000c101904 */
[----:B------:R-:W-:Y:S05]  /*00e0*/  WARPSYNC.ALL ;  /* 0x0000000000007948 */ /* 0x000fea0003800000 */
[C---:B--2---:R-:W-:Y:S01]  /*00f0*/  IMAD.WIDE.U32 R4, R11.reuse, 0x4, R6 ;  /* 0x000000040b047825 */ /* 0x044fe200078e0006 */
[----:B------:R-:W-:Y:S06]  /*0100*/  BAR.SYNC.DEFER_BLOCKING 0x0 ;  /* 0x0000000000007b1d */ /* 0x000fec0000010000 */
[----:B------:R-:W2:Y:S01]  /*0110*/  LDG.E R5, desc[UR4][R4.64] ;  /* 0x0000000404057981 */ /* 0x000ea2000c1e1900 */
[----:B0-----:R-:W-:Y:S01]  /*0120*/  IADD3 R11, PT, PT, R11, 0x1, RZ ;  /* 0x000000010b0b7810 */ /* 0x001fe20007ffe0ff */
[----:B------:R-:W-:Y:S01]  /*0130*/  BAR.SYNC.DEFER_BLOCKING 0x0 ;  /* 0x0000000000007b1d */ /* 0x000fe20000010000 */
[----:B--2---:R-:W-:-:S04]  /*0140*/  IADD3 R0, PT, PT, R5, R0, RZ ;  /* 0x0000000005007210 */ /* 0x004fc80007ffe0ff */
[----:B------:R-:W-:-:S13]  /*0150*/  ISETP.GT.AND P0, PT, R0, R9, PT ;  /* 0x000000090000720c */ /* 0x000fda0003f04270 */
[----:B------:R-:W-:Y:S05]  /*0160*/  @!P0 BRA `(.L_x_0) ;  /* 0xfffffffc00d88947 */ /* 0x000fea000383ffff */
[----:B------:R-:W-:Y:S05]  /*0170*/  EXIT ;  /* 0x000000000000794d */ /* 0x000fea0003800000 */
.L_x_1:
[----:B------:R-:W-:-:S00]  /*0180*/  BRA `(.L_x_1) ;  /* 0xfffffffc00fc7947 */ /* 0x000fc0000383ffff */
[----:B------:R-:W-:-:S00]  /*0190*/  NOP ;  /* 0x0000000000007918 */ /* 0x000fc00000000000 */
        /* <DEDUP_REMOVED lines=14> */
.L_x_4:


//--------------------- .text._Z3addPiS_          --------------------------
	.section	.text._Z3addPiS_,"ax",@progbits
	.align	128
        .global         _Z3addPiS_
        .type           _Z3addPiS_,@function
        .size           _Z3addPiS_,(.L_x_5 - _Z3addPiS_)
        .other          _Z3addPiS_,@"STO_CUDA_ENTRY STV_DEFAULT"
_Z3addPiS_:
.text._Z3addPiS_:
[----:B------:R-:W-:Y:S01]  /*0000*/  LDC R1, c[0x0][0x37c] ;  /* 0x0000df00ff017b82 */ /* 0x000fe20000000800 */
[----:B------:R-:W0:Y:S07]  /*0010*/  S2R R0, SR_TID.X ;  /* 0x0000000000007919 */ /* 0x000e2e0000002100 */
[----:B------:R-:W0:Y:S01]  /*0020*/  S2UR UR6, SR_CTAID.X ;  /* 0x00000000000679c3 */ /* 0x000e220000002500 */
[----:B------:R-:W1:Y:S07]  /*0030*/  LDCU.64 UR4, c[0x0][0x358] ;  /* 0x00006b00ff0477ac */ /* 0x000e6e0008000a00 */
[----:B------:R-:W0:Y:S08]  /*0040*/  LDC R5, c[0x0][0x360] ;  /* 0x0000d800ff057b82 */ /* 0x000e300000000800 */
[----:B------:R-:W2:Y:S01]  /*0050*/  LDC.64 R2, c[0x0][0x380] ;  /* 0x0000e000ff027b82 */ /* 0x000ea20000000a00 */
[----:B0-----:R-:W-:-:S04]  /*0060*/  IMAD R5, R5, UR6, R0 ;  /* 0x0000000605057c24 */ /* 0x001fc8000f8e0200 */
[----:B--2---:R-:W-:-:S03]  /*0070*/  IMAD.WIDE R2, R5, 0x4, R2 ;  /* 0x0000000405027825 */ /* 0x004fc600078e0202 */
[----:B------:R-:W0:Y:S03]  /*0080*/  LDC.64 R4, c[0x0][0x388] ;  /* 0x0000e200ff047b82 */ /* 0x000e260000000a00 */
[----:B-1----:R-:W0:Y:S01]  /*0090*/  LDG.E R3, desc[UR4][R2.64] ;  /* 0x0000000402037981 */ /* 0x002e22000c1e1900 */
[----:B------:R-:W-:Y:S02]  /*00a0*/  HFMA2 R7, -RZ, RZ, 0, 5.9604644775390625e-08 ;  /* 0x00000001ff077431 */ /* 0x000fe400000001ff */
[----:B0-----:R-:W-:-:S05]  /*00b0*/  IMAD.WIDE R4, R3, 0x4, R4 ;  /* 0x0000000403047825 */ /* 0x001fca00078e0204 */
[----:B------:R-:W-:Y:S01]  /*00c0*/  REDG.E.ADD.STRONG.GPU desc[UR4][R4.64], R7 ;  /* 0x000000070400798e */ /* 0x000fe2000c12e104 */
[----:B------:R-:W-:Y:S05]  /*00d0*/  EXIT ;  /* 0x000000000000794d */ /* 0x000fea0003800000 */
.L_x_2:
        /* <DEDUP_REMOVED lines=10> */
.L_x_5:


//--------------------- .text._Z4initPi           --------------------------
	.section	.text._Z4initPi,"ax",@progbits
	.align	128
        .global         _Z4initPi
        .type           _Z4initPi,@function
        .size           _Z4initPi,(.L_x_6 - _Z4initPi)
        .other          _Z4initPi,@"STO_CUDA_ENTRY STV_DEFAULT"
_Z4initPi:
.text._Z4initPi:
[----:B------:R-:W-:Y:S01]  /*0000*/  LDC R1, c[0x0][0x37c] ;  /* 0x0000df00ff017b82 */ /* 0x000fe20000000800 */
[----:B------:R-:W0:Y:S07]  /*0010*/  S2R R0, SR_TID.X ;  /* 0x0000000000007919 */ /* 0x000e2e0000002100 */
[----:B------:R-:W0:Y:S01]  /*0020*/  S2UR UR6, SR_CTAID.X ;  /* 0x00000000000679c3 */ /* 0x000e220000002500 */
[----:B------:R-:W1:Y:S07]  /*0030*/  LDCU.64 UR4, c[0x0][0x358] ;  /* 0x00006b00ff0477ac */ /* 0x000e6e0008000a00 */
[----:B------:R-:W0:Y:S08]  /*0040*/  LDC R5, c[0x0][0x360] ;  /* 0x0000d800ff057b82 */ /* 0x000e300000000800 */
[----:B------:R-:W2:Y:S01]  /*0050*/  LDC.64 R2, c[0x0][0x380] ;  /* 0x0000e000ff027b82 */ /* 0x000ea20000000a00 */
[----:B0-----:R-:W-:-:S04]  /*0060*/  IMAD R5, R5, UR6, R0 ;  /* 0x0000000605057c24 */ /* 0x001fc8000f8e0200 */
[----:B--2---:R-:W-:-:S05]  /*0070*/  IMAD.WIDE R2, R5, 0x4, R2 ;  /* 0x0000000405027825 */ /* 0x004fca00078e0202 */
[----:B-1----:R-:W-:Y:S01]  /*0080*/  STG.E desc[UR4][R2.64], RZ ;  /* 0x000000ff02007986 */ /* 0x002fe2000c101904 */
[----:B------:R-:W-:Y:S05]  /*0090*/  EXIT ;  /* 0x000000000000794d */ /* 0x000fea0003800000 */
.L_x_3:
        /* <DEDUP_REMOVED lines=14> */
.L_x_6:


//--------------------- .nv.shared.reserved.0     --------------------------
	.section	.nv.shared.reserved.0,"aw",@nobits
	.weak		__nv_reservedSMEM_offset_0_alias
	.size		__nv_reservedSMEM_offset_0_alias, 0, 64
	.other		__nv_reservedSMEM_offset_0_alias,@"STO_CUDA_RESERVED_SHARED STV_DEFAULT"
__nv_reservedSMEM_offset_0_alias:
	.zero		0
	.zero		64


//--------------------- .nv.constant0._Z4sortPiS_ --------------------------
	.section	.nv.constant0._Z4sortPiS_,"a",@progbits
	.sectionflags	@""
	.align	4
.nv.constant0._Z4sortPiS_:
	.zero		912


//--------------------- .nv.constant0._Z3addPiS_  --------------------------
	.section	.nv.constant0._Z3addPiS_,"a",@progbits
	.sectionflags	@""
	.align	4
.nv.constant0._Z3addPiS_:
	.zero		912


//--------------------- .nv.constant0._Z4initPi   --------------------------
	.section	.nv.constant0._Z4initPi,"a",@progbits
	.sectionflags	@""
	.align	4
.nv.constant0._Z4initPi:
	.zero		904


//--------------------- SYMBOLS --------------------------

	.type		.nv.reservedSmem.offset0,@object
	.size		.nv.reservedSmem.offset0,0x4
